//
// Generated by NVIDIA NVVM Compiler
//
// Compiler Build ID: CL-36424714
// Cuda compilation tools, release 13.0, V13.0.88
// Based on NVVM 20.0.0
//

.version 9.0
.target sm_100
.address_size 64

	// .globl	_Z9kernelFunv
.extern .func  (.param .b32 func_retval0) vprintf
(
	.param .b64 vprintf_param_0,
	.param .b64 vprintf_param_1
)
;
.global .align 1 .b8 $str[23] = {230, 137, 167, 232, 161, 140, 230, 160, 184, 229, 135, 189, 230, 149, 176, 229, 134, 133, 233, 131, 168, 10};

.visible .entry _Z9kernelFunv()
{
	.reg .b32 	%r<3>;
	.reg .b64 	%rd<3>;

	mov.u64 	%rd1, $str;
	cvta.global.u64 	%rd2, %rd1;
	{ // callseq 0, 0
	.param .b64 param0;
	st.param.b64 	[param0], %rd2;
	.param .b64 param1;
	st.param.b64 	[param1], 0;
	.param .b32 retval0;
	call.uni (retval0), 
	vprintf, 
	(
	param0, 
	param1
	);
	ld.param.b32 	%r1, [retval0];
	} // callseq 0
	ret;

}


// ===== COMPILED SASS (sm_100) =====

	.target	sm_100

	.elftype	@"ET_EXEC"


//--------------------- .note.nv.tkinfo           --------------------------
	.section	.note.nv.tkinfo,"",@"SHT_NOTE"
	.sectionflags	@"SHF_NOTE_NV_TKINFO"
	.tkinfo
        /*0018*/ 	.word	0x00000002
        /*0030*/ 	.string	""
        /*0030*/ 	.string	"ptxas"
        /*0030*/ 	.string	"Cuda compilation tools, release 13.0, V13.0.88"
        /*0030*/ 	.string	"Build cuda_13.0.r13.0/compiler.36424714_0"
        /*0030*/ 	.string	"-arch sm_100 -m 64 "



//--------------------- .note.nv.cuinfo           --------------------------
	.section	.note.nv.cuinfo,"",@"SHT_NOTE"
	.sectionflags	@"SHF_NOTE_NV_CUINFO"
        /*0018*/ 	.short	0x0002
        /*001a*/ 	.short	0x0064
        /*001c*/ 	.short	0x0082
	.zero		2


//--------------------- .nv.info                  --------------------------
	.section	.nv.info,"",@"SHT_CUDA_INFO"
	.align	4


	//----- nvinfo : EIATTR_REGCOUNT
	.align		4
        /*0000*/ 	.byte	0x04, 0x2f
        /*0002*/ 	.short	(.L_2 - .L_1)
	.align		4
.L_1:
        /*0004*/ 	.word	index@(_Z9kernelFunv)
        /*0008*/ 	.word	0x00000018


	//----- nvinfo : EIATTR_FRAME_SIZE
	.align		4
.L_2:
        /*000c*/ 	.byte	0x04, 0x11
        /*000e*/ 	.short	(.L_4 - .L_3)
	.align		4
.L_3:
        /*0010*/ 	.word	index@(_Z9kernelFunv)
        /*0014*/ 	.word	0x00000000


	//----- nvinfo : EIATTR_MIN_STACK_SIZE
	.align		4
.L_4:
        /*0018*/ 	.byte	0x04, 0x12
        /*001a*/ 	.short	(.L_6 - .L_5)
	.align		4
.L_5:
        /*001c*/ 	.word	index@(_Z9kernelFunv)
        /*0020*/ 	.word	0x00000000
.L_6:


//--------------------- .nv.compat                --------------------------
	.section	.nv.compat,"",@"SHT_CUDA_COMPAT_INFO"
	.align	4
        /*0000*/ 	.byte	0x02, 0x09, 0x00, 0x00, 0x02, 0x02, 0x01, 0x00, 0x02, 0x05, 0x05, 0x00, 0x03, 0x07, 0x01, 0x01
        /*0010*/ 	.byte	0x02, 0x03, 0x00, 0x00, 0x02, 0x06, 0x01, 0x00, 0x04, 0x0b, 0x08, 0x00, 0x09, 0x00, 0x00, 0x00
        /*0020*/ 	.byte	0x00, 0x00, 0x00, 0x00


//--------------------- .nv.info._Z9kernelFunv    --------------------------
	.section	.nv.info._Z9kernelFunv,"",@"SHT_CUDA_INFO"
	.sectionflags	@""
	.align	4


	//----- nvinfo : EIATTR_CUDA_API_VERSION
	.align		4
        /*0000*/ 	.byte	0x04, 0x37
        /*0002*/ 	.short	(.L_8 - .L_7)
.L_7:
        /*0004*/ 	.word	0x00000082


	//----- nvinfo : EIATTR_SPARSE_MMA_MASK
	.align		4
.L_8:
        /*0008*/ 	.byte	0x03, 0x50
        /*000a*/ 	.short	0x0000


	//----- nvinfo : EIATTR_MAXREG_COUNT
	.align		4
        /*000c*/ 	.byte	0x03, 0x1b
        /*000e*/ 	.short	0x00ff


	//----- nvinfo : EIATTR_EXTERNS
	.align		4
        /*0010*/ 	.byte	0x04, 0x0f
        /*0012*/ 	.short	(.L_10 - .L_9)


	//   ....[0]....
	.align		4
.L_9:
        /*0014*/ 	.word	index@(vprintf)


	//----- nvinfo : EIATTR_MERCURY_ISA_VERSION
	.align		4
.L_10:
        /*0018*/ 	.byte	0x03, 0x5f
        /*001a*/ 	.short	0x0101


	//----- nvinfo : EIATTR_VRC_CTA_INIT_COUNT
	.align		4
        /*001c*/ 	.byte	0x02, 0x4a
	.zero		1
	.zero		1


	//----- nvinfo : EIATTR_SYSCALL_OFFSETS
	.align		4
        /*0020*/ 	.byte	0x04, 0x46
        /*0022*/ 	.short	(.L_12 - .L_11)


	//   ....[0]....
.L_11:
        /*0024*/ 	.word	0x00000080


	//----- nvinfo : EIATTR_EXIT_INSTR_OFFSETS
	.align		4
.L_12:
        /*0028*/ 	.byte	0x04, 0x1c
        /*002a*/ 	.short	(.L_14 - .L_13)


	//   ....[0]....
.L_13:
        /*002c*/ 	.word	0x00000090


	//----- nvinfo : EIATTR_SW_WAR
	.align		4
.L_14:
        /*0030*/ 	.byte	0x04, 0x36
        /*0032*/ 	.short	(.L_16 - .L_15)
.L_15:
        /*0034*/ 	.word	0x00000008
.L_16:


//--------------------- .nv.callgraph             --------------------------
	.section	.nv.callgraph,"",@"SHT_CUDA_CALLGRAPH"
	.align	4
	.sectionentsize	8
	.align		4
        /*0000*/ 	.word	0x00000000
	.align		4
        /*0004*/ 	.word	0xffffffff
	.align		4
        /*0008*/ 	.word	index@(_Z9kernelFunv)
	.align		4
        /*000c*/ 	.word	index@(vprintf)
	.align		4
        /*0010*/ 	.word	0x00000000
	.align		4
        /*0014*/ 	.word	0xfffffffe
	.align		4
        /*0018*/ 	.word	0x00000000
	.align		4
        /*001c*/ 	.word	0xfffffffd
	.align		4
        /*0020*/ 	.word	0x00000000
	.align		4
        /*0024*/ 	.word	0xfffffffc


//--------------------- .nv.constant4             --------------------------
	.section	.nv.constant4,"a",@progbits
	.align	8
	.align		8
.nv.constant4:
        /*0000*/ 	.dword	vprintf
	.align		8
        /*0008*/ 	.dword	$str


//--------------------- .text._Z9kernelFunv       --------------------------
	.section	.text._Z9kernelFunv,"ax",@progbits
	.align	128
        .global         _Z9kernelFunv
        .type           _Z9kernelFunv,@function
        .size           _Z9kernelFunv,(.L_x_2 - _Z9kernelFunv)
        .other          _Z9kernelFunv,@"STO_CUDA_ENTRY STV_DEFAULT"
_Z9kernelFunv:
.text._Z9kernelFunv:
[----:B------:R-:W0:Y:S01]  /*0000*/  LDC R1, c[0x0][0x37c] ;  /* 0x0000df00ff017b82 */ /* 0x000e220000000800 */
[----:B------:R-:W-:Y:S01]  /*0010*/  MOV R0, 0x0 ;  /* 0x0000000000007802 */ /* 0x000fe20000000f00 */
[----:B------:R-:W1:Y:S01]  /*0020*/  LDCU.64 UR4, c[0x4][0x8] ;  /* 0x01000100ff0477ac */ /* 0x000e620008000a00 */
[----:B------:R-:W-:-:S05]  /*0030*/  CS2R R6, SRZ ;  /* 0x0000000000067805 */ /* 0x000fca000001ff00 */
[----:B------:R2:W3:Y:S01]  /*0040*/  LDC.64 R2, c[0x4][R0] ;  /* 0x0100000000027b82 */ /* 0x0004e20000000a00 */
[----:B-1----:R-:W-:Y:S02]  /*0050*/  IMAD.U32 R4, RZ, RZ, UR4 ;  /* 0x00000004ff047e24 */ /* 0x002fe4000f8e00ff */
[----:B--2---:R-:W-:-:S07]  /*0060*/  IMAD.U32 R5, RZ, RZ, UR5 ;  /* 0x00000005ff057e24 */ /* 0x004fce000f8e00ff */
[----:B------:R-:W-:-:S07]  /*0070*/  LEPC R20, `(.L_x_0) ;  /* 0x000000001014794e */ /* 0x000fce0000000000 */
[----:B0--3--:R-:W-:Y:S05]  /*0080*/  CALL.ABS.NOINC R2 ;  /* 0x0000000002007343 */ /* 0x009fea0003c00000 */
.L_x_0:
[----:B------:R-:W-:Y:S05]  /*0090*/  EXIT ;  /* 0x000000000000794d */ /* 0x000fea0003800000 */
.L_x_1:
[----:B------:R-:W-:-:S00]  /*00a0*/  BRA `(.L_x_1) ;  /* 0xfffffffc00fc7947 */ /* 0x000fc0000383ffff */
[----:B------:R-:W-:-:S00]  /*00b0*/  NOP ;  /* 0x0000000000007918 */ /* 0x000fc00000000000 */
        /* <DEDUP_REMOVED lines=12> */
.L_x_2:


//--------------------- .nv.global.init           --------------------------
	.section	.nv.global.init,"aw",@progbits
.nv.global.init:
	.type		$str,@object
	.size		$str,(.L_0 - $str)
$str:
        /*0000*/ 	.byte	0xe6, 0x89, 0xa7, 0xe8, 0xa1, 0x8c, 0xe6, 0xa0, 0xb8, 0xe5, 0x87, 0xbd, 0xe6, 0x95, 0xb0, 0xe5
        /*0010*/ 	.byte	0x86, 0x85, 0xe9, 0x83, 0xa8, 0x0a, 0x00
.L_0:


//--------------------- .nv.shared.reserved.0     --------------------------
	.section	.nv.shared.reserved.0,"aw",@nobits
	.weak		__nv_reservedSMEM_offset_0_alias
	.size		__nv_reservedSMEM_offset_0_alias, 0, 64
	.other		__nv_reservedSMEM_offset_0_alias,@"STO_CUDA_RESERVED_SHARED STV_DEFAULT"
__nv_reservedSMEM_offset_0_alias:
	.zero		0
	.zero		64


//--------------------- .nv.constant0._Z9kernelFunv --------------------------
	.section	.nv.constant0._Z9kernelFunv,"a",@progbits
	.sectionflags	@""
	.align	4
.nv.constant0._Z9kernelFunv:
	.zero		896


//--------------------- SYMBOLS --------------------------

	.type		.nv.reservedSmem.offset0,@object
	.size		.nv.reservedSmem.offset0,0x4
	.type		vprintf,@function
